//
// Generated by NVIDIA NVVM Compiler
//
// Compiler Build ID: CL-36424714
// Cuda compilation tools, release 13.0, V13.0.88
// Based on NVVM 20.0.0
//

.version 9.0
.target sm_100
.address_size 64

	// .globl	_Z12MatMulKernel6MatrixS_S_

.visible .entry _Z12MatMulKernel6MatrixS_S_(
	.param .align 8 .b8 _Z12MatMulKernel6MatrixS_S__param_0[16],
	.param .align 8 .b8 _Z12MatMulKernel6MatrixS_S__param_1[16],
	.param .align 8 .b8 _Z12MatMulKernel6MatrixS_S__param_2[16]
)
{
	.reg .pred 	%p<10>;
	.reg .b32 	%r<42>;
	.reg .b32 	%f<68>;
	.reg .b64 	%rd<53>;

	ld.param.u64 	%rd6, [_Z12MatMulKernel6MatrixS_S__param_2+8];
	ld.param.u32 	%r2, [_Z12MatMulKernel6MatrixS_S__param_1];
	ld.param.u32 	%r1, [_Z12MatMulKernel6MatrixS_S__param_0];
	ld.param.u64 	%rd7, [_Z12MatMulKernel6MatrixS_S__param_1+8];
	ld.param.u64 	%rd8, [_Z12MatMulKernel6MatrixS_S__param_0+8];
	ld.param.v2.u32 	{%r20, %r21}, [_Z12MatMulKernel6MatrixS_S__param_2];
	cvta.to.global.u64 	%rd1, %rd8;
	cvta.to.global.u64 	%rd2, %rd7;
	mov.u32 	%r22, %ctaid.y;
	mov.u32 	%r23, %ntid.y;
	mov.u32 	%r24, %tid.y;
	mad.lo.s32 	%r3, %r22, %r23, %r24;
	mov.u32 	%r25, %ctaid.x;
	mov.u32 	%r26, %ntid.x;
	mov.u32 	%r27, %tid.x;
	mad.lo.s32 	%r4, %r25, %r26, %r27;
	setp.lt.s32 	%p1, %r1, 1;
	mov.f32 	%f67, 0f00000000;
	@%p1 bra 	$L__BB0_12;
	mul.lo.s32 	%r5, %r1, %r3;
	and.b32  	%r6, %r1, 7;
	setp.lt.u32 	%p2, %r1, 8;
	mov.b32 	%r40, 0;
	mov.f32 	%f67, 0f00000000;
	@%p2 bra 	$L__BB0_4;
	and.b32  	%r40, %r1, 2147483640;
	neg.s32 	%r38, %r40;
	shl.b32 	%r9, %r2, 3;
	mul.wide.u32 	%rd9, %r5, 4;
	add.s64 	%rd10, %rd9, %rd1;
	add.s64 	%rd52, %rd10, 16;
	mov.f32 	%f67, 0f00000000;
	mul.wide.s32 	%rd13, %r2, 4;
	mov.u32 	%r37, %r4;
$L__BB0_3:
	.pragma "nounroll";
	ld.global.f32 	%f17, [%rd52+-16];
	mul.wide.s32 	%rd11, %r37, 4;
	add.s64 	%rd12, %rd2, %rd11;
	ld.global.f32 	%f18, [%rd12];
	fma.rn.f32 	%f19, %f17, %f18, %f67;
	ld.global.f32 	%f20, [%rd52+-12];
	add.s64 	%rd14, %rd12, %rd13;
	ld.global.f32 	%f21, [%rd14];
	fma.rn.f32 	%f22, %f20, %f21, %f19;
	ld.global.f32 	%f23, [%rd52+-8];
	add.s64 	%rd15, %rd14, %rd13;
	ld.global.f32 	%f24, [%rd15];
	fma.rn.f32 	%f25, %f23, %f24, %f22;
	ld.global.f32 	%f26, [%rd52+-4];
	add.s64 	%rd16, %rd15, %rd13;
	ld.global.f32 	%f27, [%rd16];
	fma.rn.f32 	%f28, %f26, %f27, %f25;
	ld.global.f32 	%f29, [%rd52];
	add.s64 	%rd17, %rd16, %rd13;
	ld.global.f32 	%f30, [%rd17];
	fma.rn.f32 	%f31, %f29, %f30, %f28;
	ld.global.f32 	%f32, [%rd52+4];
	add.s64 	%rd18, %rd17, %rd13;
	ld.global.f32 	%f33, [%rd18];
	fma.rn.f32 	%f34, %f32, %f33, %f31;
	ld.global.f32 	%f35, [%rd52+8];
	add.s64 	%rd19, %rd18, %rd13;
	ld.global.f32 	%f36, [%rd19];
	fma.rn.f32 	%f37, %f35, %f36, %f34;
	ld.global.f32 	%f38, [%rd52+12];
	add.s64 	%rd20, %rd19, %rd13;
	ld.global.f32 	%f39, [%rd20];
	fma.rn.f32 	%f67, %f38, %f39, %f37;
	add.s32 	%r38, %r38, 8;
	add.s32 	%r37, %r37, %r9;
	add.s64 	%rd52, %rd52, 32;
	setp.ne.s32 	%p3, %r38, 0;
	@%p3 bra 	$L__BB0_3;
$L__BB0_4:
	setp.eq.s32 	%p4, %r6, 0;
	@%p4 bra 	$L__BB0_12;
	and.b32  	%r15, %r1, 3;
	setp.lt.u32 	%p5, %r6, 4;
	@%p5 bra 	$L__BB0_7;
	add.s32 	%r29, %r40, %r5;
	mul.wide.u32 	%rd21, %r29, 4;
	add.s64 	%rd22, %rd1, %rd21;
	ld.global.f32 	%f41, [%rd22];
	mad.lo.s32 	%r30, %r40, %r2, %r4;
	mul.wide.s32 	%rd23, %r30, 4;
	add.s64 	%rd24, %rd2, %rd23;
	ld.global.f32 	%f42, [%rd24];
	fma.rn.f32 	%f43, %f41, %f42, %f67;
	cvt.u64.u32 	%rd25, %r5;
	cvt.u64.u32 	%rd26, %r40;
	add.s64 	%rd27, %rd26, %rd25;
	shl.b64 	%rd28, %rd27, 2;
	add.s64 	%rd29, %rd1, %rd28;
	ld.global.f32 	%f44, [%rd29+4];
	mul.wide.s32 	%rd30, %r2, 4;
	add.s64 	%rd31, %rd24, %rd30;
	ld.global.f32 	%f45, [%rd31];
	fma.rn.f32 	%f46, %f44, %f45, %f43;
	ld.global.f32 	%f47, [%rd29+8];
	add.s64 	%rd32, %rd31, %rd30;
	ld.global.f32 	%f48, [%rd32];
	fma.rn.f32 	%f49, %f47, %f48, %f46;
	ld.global.f32 	%f50, [%rd29+12];
	add.s64 	%rd33, %rd32, %rd30;
	ld.global.f32 	%f51, [%rd33];
	fma.rn.f32 	%f67, %f50, %f51, %f49;
	add.s32 	%r40, %r40, 4;
$L__BB0_7:
	setp.eq.s32 	%p6, %r15, 0;
	@%p6 bra 	$L__BB0_12;
	setp.eq.s32 	%p7, %r15, 1;
	@%p7 bra 	$L__BB0_10;
	add.s32 	%r31, %r40, %r5;
	mul.wide.u32 	%rd34, %r31, 4;
	add.s64 	%rd35, %rd1, %rd34;
	ld.global.f32 	%f53, [%rd35];
	mad.lo.s32 	%r32, %r40, %r2, %r4;
	mul.wide.s32 	%rd36, %r32, 4;
	add.s64 	%rd37, %rd2, %rd36;
	ld.global.f32 	%f54, [%rd37];
	fma.rn.f32 	%f55, %f53, %f54, %f67;
	cvt.u64.u32 	%rd38, %r5;
	cvt.u64.u32 	%rd39, %r40;
	add.s64 	%rd40, %rd39, %rd38;
	shl.b64 	%rd41, %rd40, 2;
	add.s64 	%rd42, %rd1, %rd41;
	ld.global.f32 	%f56, [%rd42+4];
	mul.wide.s32 	%rd43, %r2, 4;
	add.s64 	%rd44, %rd37, %rd43;
	ld.global.f32 	%f57, [%rd44];
	fma.rn.f32 	%f67, %f56, %f57, %f55;
	add.s32 	%r40, %r40, 2;
$L__BB0_10:
	and.b32  	%r33, %r1, 1;
	setp.eq.b32 	%p8, %r33, 1;
	not.pred 	%p9, %p8;
	@%p9 bra 	$L__BB0_12;
	add.s32 	%r34, %r40, %r5;
	mul.wide.u32 	%rd45, %r34, 4;
	add.s64 	%rd46, %rd1, %rd45;
	ld.global.f32 	%f58, [%rd46];
	mad.lo.s32 	%r35, %r40, %r2, %r4;
	mul.wide.s32 	%rd47, %r35, 4;
	add.s64 	%rd48, %rd2, %rd47;
	ld.global.f32 	%f59, [%rd48];
	fma.rn.f32 	%f67, %f58, %f59, %f67;
$L__BB0_12:
	cvta.to.global.u64 	%rd49, %rd6;
	mad.lo.s32 	%r36, %r20, %r3, %r4;
	mul.wide.s32 	%rd50, %r36, 4;
	add.s64 	%rd51, %rd49, %rd50;
	st.global.f32 	[%rd51], %f67;
	ret;

}


// ===== COMPILED SASS (sm_100) =====

	.target	sm_100

	.elftype	@"ET_EXEC"


//--------------------- .note.nv.tkinfo           --------------------------
	.section	.note.nv.tkinfo,"",@"SHT_NOTE"
	.sectionflags	@"SHF_NOTE_NV_TKINFO"
	.tkinfo
        /*0018*/ 	.word	0x00000002
        /*0030*/ 	.string	""
        /*0030*/ 	.string	"ptxas"
        /*0030*/ 	.string	"Cuda compilation tools, release 13.0, V13.0.88"
        /*0030*/ 	.string	"Build cuda_13.0.r13.0/compiler.36424714_0"
        /*0030*/ 	.string	"-arch sm_100 -m 64 "



//--------------------- .note.nv.cuinfo           --------------------------
	.section	.note.nv.cuinfo,"",@"SHT_NOTE"
	.sectionflags	@"SHF_NOTE_NV_CUINFO"
        /*0018*/ 	.short	0x0002
        /*001a*/ 	.short	0x0064
        /*001c*/ 	.short	0x0082
	.zero		2


//--------------------- .nv.info                  --------------------------
	.section	.nv.info,"",@"SHT_CUDA_INFO"
	.align	4


	//----- nvinfo : EIATTR_REGCOUNT
	.align		4
        /*0000*/ 	.byte	0x04, 0x2f
        /*0002*/ 	.short	(.L_1 - .L_0)
	.align		4
.L_0:
        /*0004*/ 	.word	index@(_Z12MatMulKernel6MatrixS_S_)
        /*0008*/ 	.word	0x00000020


	//----- nvinfo : EIATTR_FRAME_SIZE
	.align		4
.L_1:
        /*000c*/ 	.byte	0x04, 0x11
        /*000e*/ 	.short	(.L_3 - .L_2)
	.align		4
.L_2:
        /*0010*/ 	.word	index@(_Z12MatMulKernel6MatrixS_S_)
        /*0014*/ 	.word	0x00000000


	//----- nvinfo : EIATTR_MIN_STACK_SIZE
	.align		4
.L_3:
        /*0018*/ 	.byte	0x04, 0x12
        /*001a*/ 	.short	(.L_5 - .L_4)
	.align		4
.L_4:
        /*001c*/ 	.word	index@(_Z12MatMulKernel6MatrixS_S_)
        /*0020*/ 	.word	0x00000000
.L_5:


//--------------------- .nv.compat                --------------------------
	.section	.nv.compat,"",@"SHT_CUDA_COMPAT_INFO"
	.align	4
        /*0000*/ 	.byte	0x02, 0x09, 0x00, 0x00, 0x02, 0x02, 0x01, 0x00, 0x02, 0x05, 0x05, 0x00, 0x03, 0x07, 0x01, 0x01
        /*0010*/ 	.byte	0x02, 0x03, 0x00, 0x00, 0x02, 0x06, 0x01, 0x00, 0x04, 0x0b, 0x08, 0x00, 0x09, 0x00, 0x00, 0x00
        /*0020*/ 	.byte	0x00, 0x00, 0x00, 0x00


//--------------------- .nv.info._Z12MatMulKernel6MatrixS_S_ --------------------------
	.section	.nv.info._Z12MatMulKernel6MatrixS_S_,"",@"SHT_CUDA_INFO"
	.sectionflags	@""
	.align	4


	//----- nvinfo : EIATTR_CUDA_API_VERSION
	.align		4
        /*0000*/ 	.byte	0x04, 0x37
        /*0002*/ 	.short	(.L_7 - .L_6)
.L_6:
        /*0004*/ 	.word	0x00000082


	//----- nvinfo : EIATTR_KPARAM_INFO
	.align		4
.L_7:
        /*0008*/ 	.byte	0x04, 0x17
        /*000a*/ 	.short	(.L_9 - .L_8)
.L_8:
        /*000c*/ 	.word	0x00000000
        /*0010*/ 	.short	0x0002
        /*0012*/ 	.short	0x0020
        /*0014*/ 	.byte	0x00, 0xf0, 0x41, 0x00


	//----- nvinfo : EIATTR_KPARAM_INFO
	.align		4
.L_9:
        /*0018*/ 	.byte	0x04, 0x17
        /*001a*/ 	.short	(.L_11 - .L_10)
.L_10:
        /*001c*/ 	.word	0x00000000
        /*0020*/ 	.short	0x0001
        /*0022*/ 	.short	0x0010
        /*0024*/ 	.byte	0x00, 0xf0, 0x41, 0x00


	//----- nvinfo : EIATTR_KPARAM_INFO
	.align		4
.L_11:
        /*0028*/ 	.byte	0x04, 0x17
        /*002a*/ 	.short	(.L_13 - .L_12)
.L_12:
        /*002c*/ 	.word	0x00000000
        /*0030*/ 	.short	0x0000
        /*0032*/ 	.short	0x0000
        /*0034*/ 	.byte	0x00, 0xf0, 0x41, 0x00


	//----- nvinfo : EIATTR_SPARSE_MMA_MASK
	.align		4
.L_13:
        /*0038*/ 	.byte	0x03, 0x50
        /*003a*/ 	.short	0x0000


	//----- nvinfo : EIATTR_MAXREG_COUNT
	.align		4
        /*003c*/ 	.byte	0x03, 0x1b
        /*003e*/ 	.short	0x00ff


	//----- nvinfo : EIATTR_MERCURY_ISA_VERSION
	.align		4
        /*0040*/ 	.byte	0x03, 0x5f
        /*0042*/ 	.short	0x0101


	//----- nvinfo : EIATTR_VRC_CTA_INIT_COUNT
	.align		4
        /*0044*/ 	.byte	0x02, 0x4a
	.zero		1
	.zero		1


	//----- nvinfo : EIATTR_EXIT_INSTR_OFFSETS
	.align		4
        /*0048*/ 	.byte	0x04, 0x1c
        /*004a*/ 	.short	(.L_15 - .L_14)


	//   ....[0]....
.L_14:
        /*004c*/ 	.word	0x00000900


	//----- nvinfo : EIATTR_CBANK_PARAM_SIZE
	.align		4
.L_15:
        /*0050*/ 	.byte	0x03, 0x19
        /*0052*/ 	.short	0x0030


	//----- nvinfo : EIATTR_PARAM_CBANK
	.align		4
        /*0054*/ 	.byte	0x04, 0x0a
        /*0056*/ 	.short	(.L_17 - .L_16)
	.align		4
.L_16:
        /*0058*/ 	.word	index@(.nv.constant0._Z12MatMulKernel6MatrixS_S_)
        /*005c*/ 	.short	0x0380
        /*005e*/ 	.short	0x0030


	//----- nvinfo : EIATTR_SW_WAR
	.align		4
.L_17:
        /*0060*/ 	.byte	0x04, 0x36
        /*0062*/ 	.short	(.L_19 - .L_18)
.L_18:
        /*0064*/ 	.word	0x00000008
.L_19:


//--------------------- .nv.callgraph             --------------------------
	.section	.nv.callgraph,"",@"SHT_CUDA_CALLGRAPH"
	.align	4
	.sectionentsize	8
	.align		4
        /*0000*/ 	.word	0x00000000
	.align		4
        /*0004*/ 	.word	0xffffffff
	.align		4
        /*0008*/ 	.word	0x00000000
	.align		4
        /*000c*/ 	.word	0xfffffffe
	.align		4
        /*0010*/ 	.word	0x00000000
	.align		4
        /*0014*/ 	.word	0xfffffffd
	.align		4
        /*0018*/ 	.word	0x00000000
	.align		4
        /*001c*/ 	.word	0xfffffffc


//--------------------- .text._Z12MatMulKernel6MatrixS_S_ --------------------------
	.section	.text._Z12MatMulKernel6MatrixS_S_,"ax",@progbits
	.align	128
        .global         _Z12MatMulKernel6MatrixS_S_
        .type           _Z12MatMulKernel6MatrixS_S_,@function
        .size           _Z12MatMulKernel6MatrixS_S_,(.L_x_6 - _Z12MatMulKernel6MatrixS_S_)
        .other          _Z12MatMulKernel6MatrixS_S_,@"STO_CUDA_ENTRY STV_DEFAULT"
_Z12MatMulKernel6MatrixS_S_:
.text._Z12MatMulKernel6MatrixS_S_:
[----:B------:R-:W-:Y:S01]  /*0000*/  LDC R1, c[0x0][0x37c] ;  /* 0x0000df00ff017b82 */ /* 0x000fe20000000800 */
[----:B------:R-:W0:Y:S01]  /*0010*/  S2R R3, SR_TID.Y ;  /* 0x0000000000037919 */ /* 0x000e220000002200 */
[----:B------:R-:W1:Y:S06]  /*0020*/  LDCU UR5, c[0x0][0x380] ;  /* 0x00007000ff0577ac */ /* 0x000e6c0008000800 */
[----:B------:R-:W0:Y:S01]  /*0030*/  LDC R0, c[0x0][0x364] ;  /* 0x0000d900ff007b82 */ /* 0x000e220000000800 */
[----:B------:R-:W-:Y:S01]  /*0040*/  HFMA2 R17, -RZ, RZ, 0, 0 ;  /* 0x00000000ff117431 */ /* 0x000fe200000001ff */
[----:B------:R-:W2:Y:S01]  /*0050*/  S2R R2, SR_TID.X ;  /* 0x0000000000027919 */ /* 0x000ea20000002100 */
[----:B------:R-:W3:Y:S05]  /*0060*/  LDCU.64 UR8, c[0x0][0x358] ;  /* 0x00006b00ff0877ac */ /* 0x000eea0008000a00 */
[----:B------:R-:W0:Y:S08]  /*0070*/  S2UR UR4, SR_CTAID.Y ;  /* 0x00000000000479c3 */ /* 0x000e300000002600 */
[----:B------:R-:W2:Y:S01]  /*0080*/  S2UR UR6, SR_CTAID.X ;  /* 0x00000000000679c3 */ /* 0x000ea20000002500 */
[----:B-1----:R-:W-:-:S07]  /*0090*/  UISETP.GE.AND UP0, UPT, UR5, 0x1, UPT ;  /* 0x000000010500788c */ /* 0x002fce000bf06270 */
[----:B------:R-:W2:Y:S01]  /*00a0*/  LDC R15, c[0x0][0x360] ;  /* 0x0000d800ff0f7b82 */ /* 0x000ea20000000800 */
[----:B0-----:R-:W-:Y:S02]  /*00b0*/  IMAD R0, R0, UR4, R3 ;  /* 0x0000000400007c24 */ /* 0x001fe4000f8e0203 */
[----:B--2---:R-:W-:Y:S01]  /*00c0*/  IMAD R15, R15, UR6, R2 ;  /* 0x000000060f0f7c24 */ /* 0x004fe2000f8e0202 */
[----:B---3--:R-:W-:Y:S06]  /*00d0*/  BRA.U !UP0, `(.L_x_0) ;  /* 0x0000000508f47547 */ /* 0x008fec000b800000 */
[----:B------:R-:W-:Y:S02]  /*00e0*/  UISETP.GE.U32.AND UP1, UPT, UR5, 0x8, UPT ;  /* 0x000000080500788c */ /* 0x000fe4000bf26070 */
[----:B------:R-:W-:Y:S01]  /*00f0*/  IMAD R14, R0, UR5, RZ ;  /* 0x00000005000e7c24 */ /* 0x000fe2000f8e02ff */
[----:B------:R-:W-:Y:S01]  /*0100*/  ULOP3.LUT UR6, UR5, 0x7, URZ, 0xc0, !UPT ;  /* 0x0000000705067892 */ /* 0x000fe2000f8ec0ff */
[----:B------:R-:W-:Y:S01]  /*0110*/  MOV R17, RZ ;  /* 0x000000ff00117202 */ /* 0x000fe20000000f00 */
[----:B------:R-:W-:Y:S02]  /*0120*/  UMOV UR4, URZ ;  /* 0x000000ff00047c82 */ /* 0x000fe40008000000 */
[----:B------:R-:W-:Y:S02]  /*0130*/  UISETP.NE.AND UP0, UPT, UR6, URZ, UPT ;  /* 0x000000ff0600728c */ /* 0x000fe4000bf05270 */
[----:B------:R-:W-:Y:S09]  /*0140*/  BRA.U !UP1, `(.L_x_1) ;  /* 0x0000000109c47547 */ /* 0x000ff2000b800000 */
[----:B------:R-:W0:Y:S01]  /*0150*/  LDC.64 R2, c[0x0][0x388] ;  /* 0x0000e200ff027b82 */ /* 0x000e220000000a00 */
[----:B------:R-:W-:Y:S01]  /*0160*/  ULOP3.LUT UR4, UR5, 0x7ffffff8, URZ, 0xc0, !UPT ;  /* 0x7ffffff805047892 */ /* 0x000fe2000f8ec0ff */
[----:B------:R-:W-:Y:S02]  /*0170*/  MOV R17, RZ ;  /* 0x000000ff00117202 */ /* 0x000fe40000000f00 */
[----:B------:R-:W-:Y:S01]  /*0180*/  MOV R16, R15 ;  /* 0x0000000f00107202 */ /* 0x000fe20000000f00 */
[----:B------:R-:W-:Y:S01]  /*0190*/  UIADD3 UR7, UPT, UPT, -UR4, URZ, URZ ;  /* 0x000000ff04077290 */ /* 0x000fe2000fffe1ff */
[----:B0-----:R-:W-:-:S03]  /*01a0*/  IMAD.WIDE.U32 R2, R14, 0x4, R2 ;  /* 0x000000040e027825 */ /* 0x001fc600078e0002 */
[----:B------:R-:W-:-:S04]  /*01b0*/  IADD3 R4, P0, PT, R2, 0x10, RZ ;  /* 0x0000001002047810 */ /* 0x000fc80007f1e0ff */
[----:B------:R-:W-:-:S09]  /*01c0*/  IADD3.X R3, PT, PT, RZ, R3, RZ, P0, !PT ;  /* 0x00000003ff037210 */ /* 0x000fd200007fe4ff */
.L_x_2:
[----:B------:R-:W0:Y:S01]  /*01d0*/  LDC.64 R10, c[0x0][0x398] ;  /* 0x0000e600ff0a7b82 */ /* 0x000e220000000a00 */
[----:B------:R-:W-:-:S05]  /*01e0*/  MOV R2, R4 ;  /* 0x0000000400027202 */ /* 0x000fca0000000f00 */
[----:B------:R-:W2:Y:S02]  /*01f0*/  LDG.E R18, desc[UR8][R2.64+-0x10] ;  /* 0xfffff00802127981 */ /* 0x000ea4000c1e1900 */
[----:B------:R-:W1:Y:S02]  /*0200*/  LDC R19, c[0x0][0x390] ;  /* 0x0000e400ff137b82 */ /* 0x000e640000000800 */
[----:B------:R-:W3:Y:S04]  /*0210*/  LDG.E R22, desc[UR8][R2.64+-0xc] ;  /* 0xfffff40802167981 */ /* 0x000ee8000c1e1900 */
[----:B------:R-:W4:Y:S04]  /*0220*/  LDG.E R23, desc[UR8][R2.64+-0x8] ;  /* 0xfffff80802177981 */ /* 0x000f28000c1e1900 */
[----:B------:R-:W5:Y:S04]  /*0230*/  LDG.E R25, desc[UR8][R2.64+-0x4] ;  /* 0xfffffc0802197981 */ /* 0x000f68000c1e1900 */
[----:B------:R-:W5:Y:S01]  /*0240*/  LDG.E R26, desc[UR8][R2.64] ;  /* 0x00000008021a7981 */ /* 0x000f62000c1e1900 */
[----:B0-----:R-:W-:-:S05]  /*0250*/  IMAD.WIDE R10, R16, 0x4, R10 ;  /* 0x00000004100a7825 */ /* 0x001fca00078e020a */
[----:B------:R0:W2:Y:S01]  /*0260*/  LDG.E R20, desc[UR8][R10.64] ;  /* 0x000000080a147981 */ /* 0x0000a2000c1e1900 */
[----:B-1----:R-:W-:-:S05]  /*0270*/  IMAD.WIDE R28, R19, 0x4, R10 ;  /* 0x00000004131c7825 */ /* 0x002fca00078e020a */
[----:B------:R-:W3:Y:S01]  /*0280*/  LDG.E R21, desc[UR8][R28.64] ;  /* 0x000000081c157981 */ /* 0x000ee2000c1e1900 */
[----:B------:R-:W-:-:S05]  /*0290*/  IMAD.WIDE R12, R19, 0x4, R28 ;  /* 0x00000004130c7825 */ /* 0x000fca00078e021c */
[----:B------:R1:W4:Y:S01]  /*02a0*/  LDG.E R24, desc[UR8][R12.64] ;  /* 0x000000080c187981 */ /* 0x000322000c1e1900 */
[----:B------:R-:W-:-:S03]  /*02b0*/  IMAD.WIDE R8, R19, 0x4, R12 ;  /* 0x0000000413087825 */ /* 0x000fc600078e020c */
[----:B------:R-:W5:Y:S01]  /*02c0*/  LDG.E R28, desc[UR8][R2.64+0x4] ;  /* 0x00000408021c7981 */ /* 0x000f62000c1e1900 */
[----:B------:R-:W-:-:S03]  /*02d0*/  IMAD.WIDE R4, R19, 0x4, R8 ;  /* 0x0000000413047825 */ /* 0x000fc600078e0208 */
[----:B------:R-:W5:Y:S04]  /*02e0*/  LDG.E R29, desc[UR8][R2.64+0x8] ;  /* 0x00000808021d7981 */ /* 0x000f68000c1e1900 */
[----:B------:R-:W5:Y:S01]  /*02f0*/  LDG.E R8, desc[UR8][R8.64] ;  /* 0x0000000808087981 */ /* 0x000f62000c1e1900 */
[----:B------:R-:W-:-:S03]  /*0300*/  IMAD.WIDE R6, R19, 0x4, R4 ;  /* 0x0000000413067825 */ /* 0x000fc600078e0204 */
[----:B------:R1:W5:Y:S01]  /*0310*/  LDG.E R5, desc[UR8][R4.64] ;  /* 0x0000000804057981 */ /* 0x000362000c1e1900 */
[----:B0-----:R-:W-:-:S03]  /*0320*/  IMAD.WIDE R10, R19, 0x4, R6 ;  /* 0x00000004130a7825 */ /* 0x001fc600078e0206 */
[----:B------:R-:W5:Y:S01]  /*0330*/  LDG.E R7, desc[UR8][R6.64] ;  /* 0x0000000806077981 */ /* 0x000f62000c1e1900 */
[----:B-1----:R-:W-:-:S03]  /*0340*/  IMAD.WIDE R12, R19, 0x4, R10 ;  /* 0x00000004130c7825 */ /* 0x002fc600078e020a */
[----:B------:R-:W5:Y:S04]  /*0350*/  LDG.E R27, desc[UR8][R10.64] ;  /* 0x000000080a1b7981 */ /* 0x000f68000c1e1900 */
[----:B------:R0:W5:Y:S04]  /*0360*/  LDG.E R9, desc[UR8][R2.64+0xc] ;  /* 0x00000c0802097981 */ /* 0x000168000c1e1900 */
[----:B------:R-:W5:Y:S01]  /*0370*/  LDG.E R12, desc[UR8][R12.64] ;  /* 0x000000080c0c7981 */ /* 0x000f62000c1e1900 */
[----:B------:R-:W-:-:S04]  /*0380*/  UIADD3 UR7, UPT, UPT, UR7, 0x8, URZ ;  /* 0x0000000807077890 */ /* 0x000fc8000fffe0ff */
[----:B------:R-:W-:Y:S01]  /*0390*/  UISETP.NE.AND UP1, UPT, UR7, URZ, UPT ;  /* 0x000000ff0700728c */ /* 0x000fe2000bf25270 */
[----:B------:R-:W-:Y:S02]  /*03a0*/  IADD3 R4, P0, PT, R2, 0x20, RZ ;  /* 0x0000002002047810 */ /* 0x000fe40007f1e0ff */
[----:B------:R-:W-:Y:S02]  /*03b0*/  LEA R16, R19, R16, 0x3 ;  /* 0x0000001013107211 */ /* 0x000fe400078e18ff */
[----:B0-----:R-:W-:Y:S01]  /*03c0*/  IADD3.X R3, PT, PT, RZ, R3, RZ, P0, !PT ;  /* 0x00000003ff037210 */ /* 0x001fe200007fe4ff */
[----:B--2---:R-:W-:-:S04]  /*03d0*/  FFMA R17, R18, R20, R17 ;  /* 0x0000001412117223 */ /* 0x004fc80000000011 */
[----:B---3--:R-:W-:-:S04]  /*03e0*/  FFMA R22, R22, R21, R17 ;  /* 0x0000001516167223 */ /* 0x008fc80000000011 */
[----:B----4-:R-:W-:-:S04]  /*03f0*/  FFMA R22, R23, R24, R22 ;  /* 0x0000001817167223 */ /* 0x010fc80000000016 */
[----:B-----5:R-:W-:-:S04]  /*0400*/  FFMA R25, R25, R8, R22 ;  /* 0x0000000819197223 */ /* 0x020fc80000000016 */
[----:B------:R-:W-:-:S04]  /*0410*/  FFMA R5, R26, R5, R25 ;  /* 0x000000051a057223 */ /* 0x000fc80000000019 */
[----:B------:R-:W-:-:S04]  /*0420*/  FFMA R28, R28, R7, R5 ;  /* 0x000000071c1c7223 */ /* 0x000fc80000000005 */
[----:B------:R-:W-:-:S04]  /*0430*/  FFMA R28, R29, R27, R28 ;  /* 0x0000001b1d1c7223 */ /* 0x000fc8000000001c */
[----:B------:R-:W-:Y:S01]  /*0440*/  FFMA R17, R9, R12, R28 ;  /* 0x0000000c09117223 */ /* 0x000fe2000000001c */
[----:B------:R-:W-:Y:S06]  /*0450*/  BRA.U UP1, `(.L_x_2) ;  /* 0xfffffffd015c7547 */ /* 0x000fec000b83ffff */
.L_x_1:
[----:B------:R-:W-:Y:S05]  /*0460*/  BRA.U !UP0, `(.L_x_0) ;  /* 0x0000000508107547 */ /* 0x000fea000b800000 */
[----:B------:R-:W-:Y:S02]  /*0470*/  UISETP.GE.U32.AND UP0, UPT, UR6, 0x4, UPT ;  /* 0x000000040600788c */ /* 0x000fe4000bf06070 */
[----:B------:R-:W-:-:S04]  /*0480*/  ULOP3.LUT UR7, UR5, 0x3, URZ, 0xc0, !UPT ;  /* 0x0000000305077892 */ /* 0x000fc8000f8ec0ff */
[----:B------:R-:W-:-:S03]  /*0490*/  UISETP.NE.AND UP1, UPT, UR7, URZ, UPT ;  /* 0x000000ff0700728c */ /* 0x000fc6000bf25270 */
[----:B------:R-:W-:Y:S08]  /*04a0*/  BRA.U !UP0, `(.L_x_3) ;  /* 0x0000000108707547 */ /* 0x000ff0000b800000 */
[----:B------:R-:W0:Y:S01]  /*04b0*/  LDC R13, c[0x0][0x390] ;  /* 0x0000e400ff0d7b82 */ /* 0x000e220000000800 */
[----:B------:R-:W1:Y:S01]  /*04c0*/  LDCU.64 UR10, c[0x0][0x388] ;  /* 0x00007100ff0a77ac */ /* 0x000e620008000a00 */
[C---:B------:R-:W-:Y:S02]  /*04d0*/  IADD3 R3, PT, PT, R14.reuse, UR4, RZ ;  /* 0x000000040e037c10 */ /* 0x040fe4000fffe0ff */
[----:B------:R-:W-:-:S04]  /*04e0*/  IADD3 R10, P0, PT, R14, UR4, RZ ;  /* 0x000000040e0a7c10 */ /* 0x000fc8000ff1e0ff */
[----:B------:R-:W2:Y:S08]  /*04f0*/  LDC.64 R6, c[0x0][0x398] ;  /* 0x0000e600ff067b82 */ /* 0x000eb00000000a00 */
[----:B------:R-:W3:Y:S01]  /*0500*/  LDC.64 R4, c[0x0][0x388] ;  /* 0x0000e200ff047b82 */ /* 0x000ee20000000a00 */
[----:B0-----:R-:W-:-:S04]  /*0510*/  IMAD R9, R13, UR4, R15 ;  /* 0x000000040d097c24 */ /* 0x001fc8000f8e020f */
[----:B--2---:R-:W-:-:S04]  /*0520*/  IMAD.WIDE R6, R9, 0x4, R6 ;  /* 0x0000000409067825 */ /* 0x004fc800078e0206 */
[----:B------:R-:W-:Y:S02]  /*0530*/  IMAD.WIDE R8, R13, 0x4, R6 ;  /* 0x000000040d087825 */ /* 0x000fe400078e0206 */
[----:B------:R-:W2:Y:S02]  /*0540*/  LDG.E R6, desc[UR8][R6.64] ;  /* 0x0000000806067981 */ /* 0x000ea4000c1e1900 */
[----:B---3--:R-:W-:Y:S01]  /*0550*/  IMAD.WIDE.U32 R4, R3, 0x4, R4 ;  /* 0x0000000403047825 */ /* 0x008fe200078e0004 */
[----:B------:R-:W-:Y:S02]  /*0560*/  IADD3.X R3, PT, PT, RZ, RZ, RZ, P0, !PT ;  /* 0x000000ffff037210 */ /* 0x000fe400007fe4ff */
[----:B-1----:R-:W-:-:S03]  /*0570*/  LEA R2, P0, R10, UR10, 0x2 ;  /* 0x0000000a0a027c11 */ /* 0x002fc6000f8010ff */
[----:B------:R-:W2:Y:S01]  /*0580*/  LDG.E R4, desc[UR8][R4.64] ;  /* 0x0000000804047981 */ /* 0x000ea2000c1e1900 */
[----:B------:R-:W-:Y:S01]  /*0590*/  LEA.HI.X R3, R10, UR11, R3, 0x2, P0 ;  /* 0x0000000b0a037c11 */ /* 0x000fe200080f1403 */
[C---:B------:R-:W-:Y:S02]  /*05a0*/  IMAD.WIDE R10, R13.reuse, 0x4, R8 ;  /* 0x000000040d0a7825 */ /* 0x040fe400078e0208 */
[----:B------:R-:W3:Y:S04]  /*05b0*/  LDG.E R8, desc[UR8][R8.64] ;  /* 0x0000000808087981 */ /* 0x000ee8000c1e1900 */
[----:B------:R-:W3:Y:S01]  /*05c0*/  LDG.E R16, desc[UR8][R2.64+0x4] ;  /* 0x0000040802107981 */ /* 0x000ee2000c1e1900 */
[----:B------:R-:W-:-:S03]  /*05d0*/  IMAD.WIDE R12, R13, 0x4, R10 ;  /* 0x000000040d0c7825 */ /* 0x000fc600078e020a */
[----:B------:R-:W4:Y:S04]  /*05e0*/  LDG.E R18, desc[UR8][R10.64] ;  /* 0x000000080a127981 */ /* 0x000f28000c1e1900 */
[----:B------:R-:W4:Y:S04]  /*05f0*/  LDG.E R19, desc[UR8][R2.64+0x8] ;  /* 0x0000080802137981 */ /* 0x000f28000c1e1900 */
[----:B------:R-:W5:Y:S04]  /*0600*/  LDG.E R21, desc[UR8][R2.64+0xc] ;  /* 0x00000c0802157981 */ /* 0x000f68000c1e1900 */
[----:B------:R-:W5:Y:S01]  /*0610*/  LDG.E R12, desc[UR8][R12.64] ;  /* 0x000000080c0c7981 */ /* 0x000f62000c1e1900 */
[----:B------:R-:W-:Y:S01]  /*0620*/  UIADD3 UR4, UPT, UPT, UR4, 0x4, URZ ;  /* 0x0000000404047890 */ /* 0x000fe2000fffe0ff */
[----:B--2---:R-:W-:-:S04]  /*0630*/  FFMA R17, R4, R6, R17 ;  /* 0x0000000604117223 */ /* 0x004fc80000000011 */
[----:B---3--:R-:W-:-:S04]  /*0640*/  FFMA R16, R16, R8, R17 ;  /* 0x0000000810107223 */ /* 0x008fc80000000011 */
[----:B----4-:R-:W-:-:S04]  /*0650*/  FFMA R16, R19, R18, R16 ;  /* 0x0000001213107223 */ /* 0x010fc80000000010 */
[----:B-----5:R-:W-:-:S07]  /*0660*/  FFMA R17, R21, R12, R16 ;  /* 0x0000000c15117223 */ /* 0x020fce0000000010 */
.L_x_3:
[----:B------:R-:W-:Y:S05]  /*0670*/  BRA.U !UP1, `(.L_x_0) ;  /* 0x00000001098c7547 */ /* 0x000fea000b800000 */
[----:B------:R-:W-:Y:S02]  /*0680*/  UISETP.NE.AND UP0, UPT, UR7, 0x1, UPT ;  /* 0x000000010700788c */ /* 0x000fe4000bf05270 */
[----:B------:R-:W-:-:S04]  /*0690*/  ULOP3.LUT UR5, UR5, 0x1, URZ, 0xc0, !UPT ;  /* 0x0000000105057892 */ /* 0x000fc8000f8ec0ff */
[----:B------:R-:W-:-:S03]  /*06a0*/  UISETP.NE.U32.AND UP1, UPT, UR5, 0x1, UPT ;  /* 0x000000010500788c */ /* 0x000fc6000bf25070 */
        /* <DEDUP_REMOVED lines=9> */
[----:B---3--:R-:W-:Y:S01]  /*0740*/  IMAD.WIDE.U32 R2, R7, 0x4, R2 ;  /* 0x0000000407027825 */ /* 0x008fe200078e0002 */
[----:B------:R-:W-:Y:S02]  /*0750*/  IADD3.X R7, PT, PT, RZ, RZ, RZ, P0, !PT ;  /* 0x000000ffff077210 */ /* 0x000fe400007fe4ff */
[----:B-1----:R-:W-:Y:S01]  /*0760*/  LEA R6, P0, R10, UR6, 0x2 ;  /* 0x000000060a067c11 */ /* 0x002fe2000f8010ff */
[----:B------:R-:W-:Y:S02]  /*0770*/  IMAD.WIDE R8, R8, 0x4, R4 ;  /* 0x0000000408087825 */ /* 0x000fe400078e0204 */
[----:B------:R-:W2:Y:S01]  /*0780*/  LDG.E R2, desc[UR8][R2.64] ;  /* 0x0000000802027981 */ /* 0x000ea2000c1e1900 */
[----:B------:R-:W-:-:S03]  /*0790*/  LEA.HI.X R7, R10, UR7, R7, 0x2, P0 ;  /* 0x000000070a077c11 */ /* 0x000fc600080f1407 */
[----:B------:R-:W2:Y:S04]  /*07a0*/  LDG.E R4, desc[UR8][R4.64] ;  /* 0x0000000804047981 */ /* 0x000ea8000c1e1900 */
[----:B------:R-:W3:Y:S04]  /*07b0*/  LDG.E R6, desc[UR8][R6.64+0x4] ;  /* 0x0000040806067981 */ /* 0x000ee8000c1e1900 */
[----:B------:R-:W3:Y:S01]  /*07c0*/  LDG.E R8, desc[UR8][R8.64] ;  /* 0x0000000808087981 */ /* 0x000ee2000c1e1900 */
[----:B------:R-:W-:Y:S01]  /*07d0*/  UIADD3 UR4, UPT, UPT, UR4, 0x2, URZ ;  /* 0x0000000204047890 */ /* 0x000fe2000fffe0ff */
[----:B--2---:R-:W-:-:S04]  /*07e0*/  FFMA R17, R2, R4, R17 ;  /* 0x0000000402117223 */ /* 0x004fc80000000011 */
[----:B---3--:R-:W-:-:S07]  /*07f0*/  FFMA R17, R6, R8, R17 ;  /* 0x0000000806117223 */ /* 0x008fce0000000011 */
.L_x_4:
[----:B------:R-:W-:Y:S05]  /*0800*/  BRA.U UP1, `(.L_x_0) ;  /* 0x0000000101287547 */ /* 0x000fea000b800000 */
[----:B------:R-:W0:Y:S01]  /*0810*/  LDC R6, c[0x0][0x390] ;  /* 0x0000e400ff067b82 */ /* 0x000e220000000800 */
[----:B------:R-:W-:-:S07]  /*0820*/  IADD3 R7, PT, PT, R14, UR4, RZ ;  /* 0x000000040e077c10 */ /* 0x000fce000fffe0ff */
[----:B------:R-:W1:Y:S08]  /*0830*/  LDC.64 R2, c[0x0][0x388] ;  /* 0x0000e200ff027b82 */ /* 0x000e700000000a00 */
[----:B------:R-:W2:Y:S01]  /*0840*/  LDC.64 R4, c[0x0][0x398] ;  /* 0x0000e600ff047b82 */ /* 0x000ea20000000a00 */
[----:B0-----:R-:W-:Y:S02]  /*0850*/  IMAD R9, R6, UR4, R15 ;  /* 0x0000000406097c24 */ /* 0x001fe4000f8e020f */
[----:B-1----:R-:W-:-:S06]  /*0860*/  IMAD.WIDE.U32 R2, R7, 0x4, R2 ;  /* 0x0000000407027825 */ /* 0x002fcc00078e0002 */
[----:B------:R-:W3:Y:S01]  /*0870*/  LDG.E R2, desc[UR8][R2.64] ;  /* 0x0000000802027981 */ /* 0x000ee2000c1e1900 */
[----:B--2---:R-:W-:-:S06]  /*0880*/  IMAD.WIDE R4, R9, 0x4, R4 ;  /* 0x0000000409047825 */ /* 0x004fcc00078e0204 */
[----:B------:R-:W3:Y:S02]  /*0890*/  LDG.E R4, desc[UR8][R4.64] ;  /* 0x0000000804047981 */ /* 0x000ee4000c1e1900 */
[----:B---3--:R-:W-:-:S07]  /*08a0*/  FFMA R17, R2, R4, R17 ;  /* 0x0000000402117223 */ /* 0x008fce0000000011 */
.L_x_0:
[----:B------:R-:W0:Y:S01]  /*08b0*/  LDC.64 R2, c[0x0][0x3a8] ;  /* 0x0000ea00ff027b82 */ /* 0x000e220000000a00 */
[----:B------:R-:W1:Y:S02]  /*08c0*/  LDCU UR4, c[0x0][0x3a0] ;  /* 0x00007400ff0477ac */ /* 0x000e640008000800 */
[----:B-1----:R-:W-:-:S04]  /*08d0*/  IMAD R15, R0, UR4, R15 ;  /* 0x00000004000f7c24 */ /* 0x002fc8000f8e020f */
[----:B0-----:R-:W-:-:S05]  /*08e0*/  IMAD.WIDE R2, R15, 0x4, R2 ;  /* 0x000000040f027825 */ /* 0x001fca00078e0202 */
[----:B------:R-:W-:Y:S01]  /*08f0*/  STG.E desc[UR8][R2.64], R17 ;  /* 0x0000001102007986 */ /* 0x000fe2000c101908 */
[----:B------:R-:W-:Y:S05]  /*0900*/  EXIT ;  /* 0x000000000000794d */ /* 0x000fea0003800000 */
.L_x_5:
[----:B------:R-:W-:-:S00]  /*0910*/  BRA `(.L_x_5) ;  /* 0xfffffffc00fc7947 */ /* 0x000fc0000383ffff */
[----:B------:R-:W-:-:S00]  /*0920*/  NOP ;  /* 0x0000000000007918 */ /* 0x000fc00000000000 */
        /* <DEDUP_REMOVED lines=13> */
.L_x_6:


//--------------------- .nv.shared.reserved.0     --------------------------
	.section	.nv.shared.reserved.0,"aw",@nobits
	.weak		__nv_reservedSMEM_offset_0_alias
	.size		__nv_reservedSMEM_offset_0_alias, 0, 64
	.other		__nv_reservedSMEM_offset_0_alias,@"STO_CUDA_RESERVED_SHARED STV_DEFAULT"
__nv_reservedSMEM_offset_0_alias:
	.zero		0
	.zero		64


//--------------------- .nv.constant0._Z12MatMulKernel6MatrixS_S_ --------------------------
	.section	.nv.constant0._Z12MatMulKernel6MatrixS_S_,"a",@progbits
	.sectionflags	@""
	.align	4
.nv.constant0._Z12MatMulKernel6MatrixS_S_:
	.zero		944


//--------------------- SYMBOLS --------------------------

	.type		.nv.reservedSmem.offset0,@object
	.size		.nv.reservedSmem.offset0,0x4
